//
// Generated by NVIDIA NVVM Compiler
//
// Compiler Build ID: CL-36424714
// Cuda compilation tools, release 13.0, V13.0.88
// Based on NVVM 20.0.0
//

.version 9.0
.target sm_100
.address_size 64

	// .globl	_Z18clusterHist_kernelPiiiPKim
.extern .shared .align 16 .b8 smem[];

.visible .entry _Z18clusterHist_kernelPiiiPKim(
	.param .u64 .ptr .align 1 _Z18clusterHist_kernelPiiiPKim_param_0,
	.param .u32 _Z18clusterHist_kernelPiiiPKim_param_1,
	.param .u32 _Z18clusterHist_kernelPiiiPKim_param_2,
	.param .u64 .ptr .align 1 _Z18clusterHist_kernelPiiiPKim_param_3,
	.param .u64 _Z18clusterHist_kernelPiiiPKim_param_4
)
{
	.reg .pred 	%p<9>;
	.reg .b32 	%r<47>;
	.reg .b64 	%rd<19>;

	ld.param.u64 	%rd6, [_Z18clusterHist_kernelPiiiPKim_param_0];
	ld.param.u32 	%r13, [_Z18clusterHist_kernelPiiiPKim_param_1];
	ld.param.u32 	%r14, [_Z18clusterHist_kernelPiiiPKim_param_2];
	ld.param.u64 	%rd7, [_Z18clusterHist_kernelPiiiPKim_param_3];
	ld.param.u64 	%rd8, [_Z18clusterHist_kernelPiiiPKim_param_4];
	mov.u32 	%r15, %ctaid.x;
	mov.u32 	%r16, %ctaid.y;
	mov.u32 	%r17, %ctaid.z;
	mov.u32 	%r1, %nctaid.x;
	mov.u32 	%r18, %nctaid.y;
	mad.lo.s32 	%r19, %r17, %r18, %r16;
	mad.lo.s32 	%r20, %r19, %r1, %r15;
	mov.u32 	%r2, %ntid.x;
	mov.u32 	%r21, %ntid.y;
	mov.u32 	%r22, %ntid.z;
	mov.u32 	%r46, %tid.x;
	mov.u32 	%r23, %tid.y;
	mov.u32 	%r24, %tid.z;
	mad.lo.s32 	%r25, %r20, %r22, %r24;
	mad.lo.s32 	%r26, %r25, %r21, %r23;
	mad.lo.s32 	%r45, %r26, %r2, %r46;
	setp.ge.s32 	%p1, %r46, %r14;
	@%p1 bra 	$L__BB0_3;
	mov.u32 	%r44, %r46;
$L__BB0_2:
	shl.b32 	%r27, %r44, 2;
	mov.u32 	%r28, smem;
	add.s32 	%r29, %r28, %r27;
	mov.b32 	%r30, 0;
	st.shared.u32 	[%r29], %r30;
	add.s32 	%r44, %r44, %r2;
	setp.lt.s32 	%p2, %r44, %r14;
	@%p2 bra 	$L__BB0_2;
$L__BB0_3:
	barrier.cluster.arrive;
	barrier.cluster.wait;
	cvt.s64.s32 	%rd18, %r45;
	setp.le.u64 	%p3, %rd8, %rd18;
	@%p3 bra 	$L__BB0_6;
	add.s32 	%r7, %r13, -1;
	mul.lo.s32 	%r8, %r2, %r1;
	cvta.to.global.u64 	%rd2, %rd7;
$L__BB0_5:
	shl.b64 	%rd9, %rd18, 2;
	add.s64 	%rd10, %rd2, %rd9;
	ld.global.nc.u32 	%r31, [%rd10];
	setp.lt.s32 	%p4, %r31, 0;
	setp.lt.s32 	%p5, %r31, %r13;
	selp.b32 	%r32, %r31, %r7, %p5;
	selp.b32 	%r33, 0, %r32, %p4;
	div.s32 	%r34, %r33, %r14;
	mul.lo.s32 	%r35, %r34, %r14;
	sub.s32 	%r36, %r33, %r35;
	mov.u32 	%r37, smem;
	cvt.u64.u32 	%rd11, %r37;
	cvta.shared.u64 	%rd12, %rd11;
	mapa.u64	%rd13, %rd12, %r34;
	mul.wide.s32 	%rd14, %r36, 4;
	add.s64 	%rd15, %rd13, %rd14;
	atom.add.u32 	%r38, [%rd15], 1;
	add.s32 	%r45, %r45, %r8;
	cvt.s64.s32 	%rd18, %r45;
	setp.gt.u64 	%p6, %rd8, %rd18;
	@%p6 bra 	$L__BB0_5;
$L__BB0_6:
	setp.ge.s32 	%p7, %r46, %r14;
	barrier.cluster.arrive;
	barrier.cluster.wait;
	@%p7 bra 	$L__BB0_9;
	cvta.to.global.u64 	%rd5, %rd6;
	mov.u32 	%r40, smem;
$L__BB0_8:
	mul.wide.s32 	%rd16, %r46, 4;
	add.s64 	%rd17, %rd5, %rd16;
	shl.b32 	%r39, %r46, 2;
	add.s32 	%r41, %r40, %r39;
	ld.shared.u32 	%r42, [%r41];
	atom.global.add.u32 	%r43, [%rd17], %r42;
	add.s32 	%r46, %r46, %r2;
	setp.lt.s32 	%p8, %r46, %r14;
	@%p8 bra 	$L__BB0_8;
$L__BB0_9:
	ret;

}


// ===== COMPILED SASS (sm_100) =====

	.target	sm_100

	.elftype	@"ET_EXEC"


//--------------------- .note.nv.tkinfo           --------------------------
	.section	.note.nv.tkinfo,"",@"SHT_NOTE"
	.sectionflags	@"SHF_NOTE_NV_TKINFO"
	.tkinfo
        /*0018*/ 	.word	0x00000002
        /*0030*/ 	.string	""
        /*0030*/ 	.string	"ptxas"
        /*0030*/ 	.string	"Cuda compilation tools, release 13.0, V13.0.88"
        /*0030*/ 	.string	"Build cuda_13.0.r13.0/compiler.36424714_0"
        /*0030*/ 	.string	"-arch sm_100 -m 64 "



//--------------------- .note.nv.cuinfo           --------------------------
	.section	.note.nv.cuinfo,"",@"SHT_NOTE"
	.sectionflags	@"SHF_NOTE_NV_CUINFO"
        /*0018*/ 	.short	0x0002
        /*001a*/ 	.short	0x0064
        /*001c*/ 	.short	0x0082
	.zero		2


//--------------------- .nv.info                  --------------------------
	.section	.nv.info,"",@"SHT_CUDA_INFO"
	.align	4


	//----- nvinfo : EIATTR_REGCOUNT
	.align		4
        /*0000*/ 	.byte	0x04, 0x2f
        /*0002*/ 	.short	(.L_1 - .L_0)
	.align		4
.L_0:
        /*0004*/ 	.word	index@(_Z18clusterHist_kernelPiiiPKim)
        /*0008*/ 	.word	0x00000015


	//----- nvinfo : EIATTR_FRAME_SIZE
	.align		4
.L_1:
        /*000c*/ 	.byte	0x04, 0x11
        /*000e*/ 	.short	(.L_3 - .L_2)
	.align		4
.L_2:
        /*0010*/ 	.word	index@(_Z18clusterHist_kernelPiiiPKim)
        /*0014*/ 	.word	0x00000000


	//----- nvinfo : EIATTR_MIN_STACK_SIZE
	.align		4
.L_3:
        /*0018*/ 	.byte	0x04, 0x12
        /*001a*/ 	.short	(.L_5 - .L_4)
	.align		4
.L_4:
        /*001c*/ 	.word	index@(_Z18clusterHist_kernelPiiiPKim)
        /*0020*/ 	.word	0x00000000
.L_5:


//--------------------- .nv.compat                --------------------------
	.section	.nv.compat,"",@"SHT_CUDA_COMPAT_INFO"
	.align	4
        /*0000*/ 	.byte	0x02, 0x09, 0x00, 0x00, 0x02, 0x02, 0x01, 0x00, 0x02, 0x05, 0x05, 0x00, 0x03, 0x07, 0x01, 0x01
        /*0010*/ 	.byte	0x02, 0x03, 0x00, 0x00, 0x02, 0x06, 0x01, 0x00, 0x04, 0x0b, 0x08, 0x00, 0x09, 0x00, 0x00, 0x00
        /*0020*/ 	.byte	0x00, 0x00, 0x00, 0x00


//--------------------- .nv.info._Z18clusterHist_kernelPiiiPKim --------------------------
	.section	.nv.info._Z18clusterHist_kernelPiiiPKim,"",@"SHT_CUDA_INFO"
	.sectionflags	@""
	.align	4


	//----- nvinfo : EIATTR_CUDA_API_VERSION
	.align		4
        /*0000*/ 	.byte	0x04, 0x37
        /*0002*/ 	.short	(.L_7 - .L_6)
.L_6:
        /*0004*/ 	.word	0x00000082


	//----- nvinfo : EIATTR_KPARAM_INFO
	.align		4
.L_7:
        /*0008*/ 	.byte	0x04, 0x17
        /*000a*/ 	.short	(.L_9 - .L_8)
.L_8:
        /*000c*/ 	.word	0x00000000
        /*0010*/ 	.short	0x0004
        /*0012*/ 	.short	0x0018
        /*0014*/ 	.byte	0x00, 0xf0, 0x21, 0x00


	//----- nvinfo : EIATTR_KPARAM_INFO
	.align		4
.L_9:
        /*0018*/ 	.byte	0x04, 0x17
        /*001a*/ 	.short	(.L_11 - .L_10)
.L_10:
        /*001c*/ 	.word	0x00000000
        /*0020*/ 	.short	0x0003
        /*0022*/ 	.short	0x0010
        /*0024*/ 	.byte	0x00, 0xf5, 0x21, 0x00


	//----- nvinfo : EIATTR_KPARAM_INFO
	.align		4
.L_11:
        /*0028*/ 	.byte	0x04, 0x17
        /*002a*/ 	.short	(.L_13 - .L_12)
.L_12:
        /*002c*/ 	.word	0x00000000
        /*0030*/ 	.short	0x0002
        /*0032*/ 	.short	0x000c
        /*0034*/ 	.byte	0x00, 0xf0, 0x11, 0x00


	//----- nvinfo : EIATTR_KPARAM_INFO
	.align		4
.L_13:
        /*0038*/ 	.byte	0x04, 0x17
        /*003a*/ 	.short	(.L_15 - .L_14)
.L_14:
        /*003c*/ 	.word	0x00000000
        /*0040*/ 	.short	0x0001
        /*0042*/ 	.short	0x0008
        /*0044*/ 	.byte	0x00, 0xf0, 0x11, 0x00


	//----- nvinfo : EIATTR_KPARAM_INFO
	.align		4
.L_15:
        /*0048*/ 	.byte	0x04, 0x17
        /*004a*/ 	.short	(.L_17 - .L_16)
.L_16:
        /*004c*/ 	.word	0x00000000
        /*0050*/ 	.short	0x0000
        /*0052*/ 	.short	0x0000
        /*0054*/ 	.byte	0x00, 0xf5, 0x21, 0x00


	//----- nvinfo : EIATTR_SPARSE_MMA_MASK
	.align		4
.L_17:
        /*0058*/ 	.byte	0x03, 0x50
        /*005a*/ 	.short	0x0000


	//----- nvinfo : EIATTR_MAXREG_COUNT
	.align		4
        /*005c*/ 	.byte	0x03, 0x1b
        /*005e*/ 	.short	0x00ff


	//----- nvinfo : EIATTR_NUM_BARRIERS
	.align		4
        /*0060*/ 	.byte	0x02, 0x4c
        /*0062*/ 	.byte	0x01
	.zero		1


	//----- nvinfo : EIATTR_MERCURY_ISA_VERSION
	.align		4
        /*0064*/ 	.byte	0x03, 0x5f
        /*0066*/ 	.short	0x0101


	//----- nvinfo : EIATTR_COOP_GROUP_MASK_REGIDS
	.align		4
        /*0068*/ 	.byte	0x04, 0x29
        /*006a*/ 	.short	(.L_19 - .L_18)


	//   ....[0]....
.L_18:
        /*006c*/ 	.word	0xffffffff


	//   ....[1]....
        /*0070*/ 	.word	0xffffffff


	//----- nvinfo : EIATTR_COOP_GROUP_INSTR_OFFSETS
	.align		4
.L_19:
        /*0074*/ 	.byte	0x04, 0x28
        /*0076*/ 	.short	(.L_21 - .L_20)


	//   ....[0]....
.L_20:
        /*0078*/ 	.word	0x00000280


	//   ....[1]....
        /*007c*/ 	.word	0x00000790


	//----- nvinfo : EIATTR_VRC_CTA_INIT_COUNT
	.align		4
.L_21:
        /*0080*/ 	.byte	0x02, 0x4a
	.zero		1
	.zero		1


	//----- nvinfo : EIATTR_EXIT_INSTR_OFFSETS
	.align		4
        /*0084*/ 	.byte	0x04, 0x1c
        /*0086*/ 	.short	(.L_23 - .L_22)


	//   ....[0]....
.L_22:
        /*0088*/ 	.word	0x000007f0


	//   ....[1]....
        /*008c*/ 	.word	0x000008b0


	//----- nvinfo : EIATTR_CRS_STACK_SIZE
	.align		4
.L_23:
        /*0090*/ 	.byte	0x04, 0x1e
        /*0092*/ 	.short	(.L_25 - .L_24)
.L_24:
        /*0094*/ 	.word	0x00000000


	//----- nvinfo : EIATTR_CBANK_PARAM_SIZE
	.align		4
.L_25:
        /*0098*/ 	.byte	0x03, 0x19
        /*009a*/ 	.short	0x0020


	//----- nvinfo : EIATTR_PARAM_CBANK
	.align		4
        /*009c*/ 	.byte	0x04, 0x0a
        /*009e*/ 	.short	(.L_27 - .L_26)
	.align		4
.L_26:
        /*00a0*/ 	.word	index@(.nv.constant0._Z18clusterHist_kernelPiiiPKim)
        /*00a4*/ 	.short	0x0380
        /*00a6*/ 	.short	0x0020


	//----- nvinfo : EIATTR_SW_WAR
	.align		4
.L_27:
        /*00a8*/ 	.byte	0x04, 0x36
        /*00aa*/ 	.short	(.L_29 - .L_28)
.L_28:
        /*00ac*/ 	.word	0x00000008
.L_29:


//--------------------- .nv.callgraph             --------------------------
	.section	.nv.callgraph,"",@"SHT_CUDA_CALLGRAPH"
	.align	4
	.sectionentsize	8
	.align		4
        /*0000*/ 	.word	0x00000000
	.align		4
        /*0004*/ 	.word	0xffffffff
	.align		4
        /*0008*/ 	.word	0x00000000
	.align		4
        /*000c*/ 	.word	0xfffffffe
	.align		4
        /*0010*/ 	.word	0x00000000
	.align		4
        /*0014*/ 	.word	0xfffffffd
	.align		4
        /*0018*/ 	.word	0x00000000
	.align		4
        /*001c*/ 	.word	0xfffffffc


//--------------------- .text._Z18clusterHist_kernelPiiiPKim --------------------------
	.section	.text._Z18clusterHist_kernelPiiiPKim,"ax",@progbits
	.align	128
        .global         _Z18clusterHist_kernelPiiiPKim
        .type           _Z18clusterHist_kernelPiiiPKim,@function
        .size           _Z18clusterHist_kernelPiiiPKim,(.L_x_16 - _Z18clusterHist_kernelPiiiPKim)
        .other          _Z18clusterHist_kernelPiiiPKim,@"STO_CUDA_ENTRY STV_DEFAULT"
_Z18clusterHist_kernelPiiiPKim:
.text._Z18clusterHist_kernelPiiiPKim:
[----:B------:R-:W-:Y:S01]  /*0000*/  LDC R1, c[0x0][0x37c] ;  /* 0x0000df00ff017b82 */ /* 0x000fe20000000800 */
[----:B------:R-:W0:Y:S07]  /*0010*/  S2R R0, SR_TID.X ;  /* 0x0000000000007919 */ /* 0x000e2e0000002100 */
[----:B------:R-:W-:Y:S01]  /*0020*/  S2UR UR4, SR_CTAID.Y ;  /* 0x00000000000479c3 */ /* 0x000fe20000002600 */
[----:B------:R-:W1:Y:S01]  /*0030*/  LDCU UR10, c[0x0][0x38c] ;  /* 0x00007180ff0a77ac */ /* 0x000e620008000800 */
[----:B------:R-:W-:Y:S01]  /*0040*/  BSSY.RECONVERGENT B0, `(.L_x_0) ;  /* 0x000001a000007945 */ /* 0x000fe20003800200 */
[----:B------:R-:W2:Y:S01]  /*0050*/  S2R R9, SR_TID.Z ;  /* 0x0000000000097919 */ /* 0x000ea20000002300 */
[----:B------:R-:W3:Y:S01]  /*0060*/  LDCU UR8, c[0x0][0x370] ;  /* 0x00006e00ff0877ac */ /* 0x000ee20008000800 */
[----:B------:R-:W4:Y:S03]  /*0070*/  S2R R5, SR_TID.Y ;  /* 0x0000000000057919 */ /* 0x000f260000002200 */
[----:B------:R-:W5:Y:S01]  /*0080*/  S2UR UR6, SR_CTAID.Z ;  /* 0x00000000000679c3 */ /* 0x000f620000002700 */
[----:B------:R-:W5:Y:S07]  /*0090*/  LDCU UR7, c[0x0][0x374] ;  /* 0x00006e80ff0777ac */ /* 0x000f6e0008000800 */
[----:B------:R-:W3:Y:S01]  /*00a0*/  S2UR UR5, SR_CTAID.X ;  /* 0x00000000000579c3 */ /* 0x000ee20000002500 */
[----:B-1----:R-:W-:-:S07]  /*00b0*/  IMAD.U32 R7, RZ, RZ, UR10 ;  /* 0x0000000aff077e24 */ /* 0x002fce000f8e00ff */
[----:B------:R-:W1:Y:S01]  /*00c0*/  LDC R3, c[0x0][0x360] ;  /* 0x0000d800ff037b82 */ /* 0x000e620000000800 */
[----:B------:R-:W4:Y:S01]  /*00d0*/  LDCU UR9, c[0x0][0x364] ;  /* 0x00006c80ff0977ac */ /* 0x000f220008000800 */
[----:B0-----:R-:W-:-:S06]  /*00e0*/  ISETP.GE.AND P0, PT, R0, R7, PT ;  /* 0x000000070000720c */ /* 0x001fcc0003f06270 */
[----:B------:R-:W2:Y:S01]  /*00f0*/  LDC R2, c[0x0][0x368] ;  /* 0x0000da00ff027b82 */ /* 0x000ea20000000800 */
[----:B-----5:R-:W-:-:S04]  /*0100*/  UIMAD UR4, UR6, UR7, UR4 ;  /* 0x00000007060472a4 */ /* 0x020fc8000f8e0204 */
[----:B---3--:R-:W-:-:S06]  /*0110*/  UIMAD UR4, UR4, UR8, UR5 ;  /* 0x00000008040472a4 */ /* 0x008fcc000f8e0205 */
[----:B--2---:R-:W-:-:S04]  /*0120*/  IMAD R2, R2, UR4, R9 ;  /* 0x0000000402027c24 */ /* 0x004fc8000f8e0209 */
[----:B----4-:R-:W-:Y:S01]  /*0130*/  IMAD R2, R2, UR9, R5 ;  /* 0x0000000902027c24 */ /* 0x010fe2000f8e0205 */
[----:B-1----:R-:W-:Y:S06]  /*0140*/  @P0 BRA `(.L_x_1) ;  /* 0x0000000000240947 */ /* 0x002fec0003800000 */
[----:B------:R-:W0:Y:S01]  /*0150*/  S2R R6, SR_CgaCtaId ;  /* 0x0000000000067919 */ /* 0x000e220000008800 */
[----:B------:R-:W-:Y:S01]  /*0160*/  MOV R5, 0x400 ;  /* 0x0000040000057802 */ /* 0x000fe20000000f00 */
[----:B------:R-:W-:-:S03]  /*0170*/  IMAD.MOV.U32 R4, RZ, RZ, R0 ;  /* 0x000000ffff047224 */ /* 0x000fc600078e0000 */
[----:B0-----:R-:W-:-:S07]  /*0180*/  LEA R5, R6, R5, 0x18 ;  /* 0x0000000506057211 */ /* 0x001fce00078ec0ff */
.L_x_2:
[----:B------:R-:W-:Y:S02]  /*0190*/  IMAD R6, R4, 0x4, R5 ;  /* 0x0000000404067824 */ /* 0x000fe400078e0205 */
[----:B------:R-:W-:-:S03]  /*01a0*/  IMAD.IADD R4, R3, 0x1, R4 ;  /* 0x0000000103047824 */ /* 0x000fc600078e0204 */
[----:B------:R0:W-:Y:S02]  /*01b0*/  STS [R6], RZ ;  /* 0x000000ff06007388 */ /* 0x0001e40000000800 */
[----:B------:R-:W-:-:S13]  /*01c0*/  ISETP.GE.AND P0, PT, R4, R7, PT ;  /* 0x000000070400720c */ /* 0x000fda0003f06270 */
[----:B0-----:R-:W-:Y:S05]  /*01d0*/  @!P0 BRA `(.L_x_2) ;  /* 0xfffffffc00ec8947 */ /* 0x001fea000383ffff */
.L_x_1:
[----:B------:R-:W-:Y:S05]  /*01e0*/  BSYNC.RECONVERGENT B0 ;  /* 0x0000000000007941 */ /* 0x000fea0003800200 */
.L_x_0:
[----:B------:R-:W0:Y:S01]  /*01f0*/  LDCU UR4, c[0x0][0x36c] ;  /* 0x00006d80ff0477ac */ /* 0x000e220008000800 */
[----:B------:R-:W-:Y:S01]  /*0200*/  IMAD R2, R2, R3, R0 ;  /* 0x0000000302027224 */ /* 0x000fe200078e0200 */
[----:B0-----:R-:W-:-:S09]  /*0210*/  UISETP.EQ.U32.AND UP0, UPT, UR4, 0x1, UPT ;  /* 0x000000010400788c */ /* 0x001fd2000bf02070 */
[----:B------:R-:W-:Y:S05]  /*0220*/  BRA.U !UP0, `(.L_x_3) ;  /* 0x0000000108147547 */ /* 0x000fea000b800000 */
[----:B------:R-:W-:Y:S06]  /*0230*/  MEMBAR.ALL.GPU ;  /* 0x0000000000007992 */ /* 0x000fec000000a000 */
[----:B------:R-:W-:-:S00]  /*0240*/  ERRBAR ;  /* 0x00000000000079ab */ /* 0x000fc00000000000 */
[----:B------:R-:W-:Y:S08]  /*0250*/  CGAERRBAR ;  /* 0x00000000000075ab */ /* 0x000ff00000000000 */
[----:B------:R-:W-:Y:S01]  /*0260*/  UCGABAR_ARV ;  /* 0x00000000000079c7 */ /* 0x000fe20008000000 */
[----:B------:R-:W-:Y:S05]  /*0270*/  BRA `(.L_x_4) ;  /* 0x0000000000047947 */ /* 0x000fea0003800000 */
.L_x_3:
[----:B------:R-:W-:Y:S01]  /*0280*/  NOP ;  /* 0x0000000000007918 */ /* 0x000fe20000000000 */
.L_x_4:
[----:B------:R-:W-:Y:S05]  /*0290*/  BRA.U !UP0, `(.L_x_5) ;  /* 0x00000001080c7547 */ /* 0x000fea000b800000 */
[----:B------:R-:W-:Y:S01]  /*02a0*/  UCGABAR_WAIT ;  /* 0x0000000000007dc7 */ /* 0x000fe20008000000 */
[----:B------:R-:W-:Y:S01]  /*02b0*/  CCTL.IVALL ;  /* 0x00000000ff00798f */ /* 0x000fe20002000000 */
[----:B------:R-:W-:Y:S05]  /*02c0*/  BRA `(.L_x_6) ;  /* 0x0000000000047947 */ /* 0x000fea0003800000 */
.L_x_5:
[----:B------:R-:W-:Y:S06]  /*02d0*/  BAR.SYNC.DEFER_BLOCKING 0x0 ;  /* 0x0000000000007b1d */ /* 0x000fec0000010000 */
.L_x_6:
[----:B------:R-:W0:Y:S01]  /*02e0*/  LDCU.64 UR4, c[0x0][0x398] ;  /* 0x00007300ff0477ac */ /* 0x000e220008000a00 */
[----:B------:R-:W-:Y:S01]  /*02f0*/  SHF.R.S32.HI R5, RZ, 0x1f, R2 ;  /* 0x0000001fff057819 */ /* 0x000fe20000011402 */
[----:B------:R-:W-:Y:S01]  /*0300*/  BSSY.RECONVERGENT B0, `(.L_x_7) ;  /* 0x000003f000007945 */ /* 0x000fe20003800200 */
[----:B------:R-:W1:Y:S01]  /*0310*/  LDCU.64 UR6, c[0x0][0x358] ;  /* 0x00006b00ff0677ac */ /* 0x000e620008000a00 */
[----:B------:R-:W2:Y:S01]  /*0320*/  LDCU.64 UR12, c[0x0][0x398] ;  /* 0x00007300ff0c77ac */ /* 0x000ea20008000a00 */
[----:B------:R-:W3:Y:S01]  /*0330*/  LDCU.64 UR10, c[0x0][0x388] ;  /* 0x00007100ff0a77ac */ /* 0x000ee20008000a00 */
[----:B0-----:R-:W-:-:S04]  /*0340*/  ISETP.GE.U32.AND P0, PT, R2, UR4, PT ;  /* 0x0000000402007c0c */ /* 0x001fc8000bf06070 */
[----:B------:R-:W-:Y:S01]  /*0350*/  ISETP.GE.U32.AND.EX P0, PT, R5, UR5, PT, P0 ;  /* 0x0000000505007c0c */ /* 0x000fe2000bf06100 */
[----:B------:R-:W0:-:S12]  /*0360*/  LDCU.64 UR4, c[0x0][0x390] ;  /* 0x00007200ff0477ac */ /* 0x000e180008000a00 */
[----:B-123--:R-:W-:Y:S05]  /*0370*/  @P0 BRA `(.L_x_8) ;  /* 0x0000000000dc0947 */ /* 0x00efea0003800000 */
[----:B------:R-:W-:Y:S01]  /*0380*/  IABS R6, R7 ;  /* 0x0000000700067213 */ /* 0x000fe20000000000 */
[----:B------:R-:W1:Y:S01]  /*0390*/  S2R R13, SR_CgaCtaId ;  /* 0x00000000000d7919 */ /* 0x000e620000008800 */
[----:B------:R-:W2:Y:S01]  /*03a0*/  LDC R10, c[0x0][0x388] ;  /* 0x0000e200ff0a7b82 */ /* 0x000ea20000000800 */
[----:B------:R-:W-:Y:S01]  /*03b0*/  MOV R8, 0x400 ;  /* 0x0000040000087802 */ /* 0x000fe20000000f00 */
[----:B------:R-:W3:Y:S01]  /*03c0*/  I2F.RP R4, R6 ;  /* 0x0000000600047306 */ /* 0x000ee20000209400 */
[----:B------:R-:W4:Y:S01]  /*03d0*/  S2R R12, SR_SWINHI ;  /* 0x00000000000c7919 */ /* 0x000f220000002f00 */
[----:B------:R-:W-:Y:S01]  /*03e0*/  IMAD.MOV.U32 R15, RZ, RZ, R5 ;  /* 0x000000ffff0f7224 */ /* 0x000fe200078e0005 */
[----:B------:R-:W-:-:S05]  /*03f0*/  ISETP.NE.AND P1, PT, R7, RZ, PT ;  /* 0x000000ff0700720c */ /* 0x000fca0003f25270 */
[----:B---3--:R-:W3:Y:S01]  /*0400*/  MUFU.RCP R4, R4 ;  /* 0x0000000400047308 */ /* 0x008ee20000001000 */
[----:B--2---:R-:W-:Y:S01]  /*0410*/  VIADD R10, R10, 0xffffffff ;  /* 0xffffffff0a0a7836 */ /* 0x004fe20000000000 */
[----:B-1----:R-:W-:Y:S01]  /*0420*/  LEA R13, R13, R8, 0x18 ;  /* 0x000000080d0d7211 */ /* 0x002fe200078ec0ff */
[----:B------:R-:W-:Y:S02]  /*0430*/  IMAD.MOV.U32 R8, RZ, RZ, RZ ;  /* 0x000000ffff087224 */ /* 0x000fe400078e00ff */
[----:B---3--:R-:W-:Y:S01]  /*0440*/  VIADD R9, R4, 0xffffffe ;  /* 0x0ffffffe04097836 */ /* 0x008fe20000000000 */
[----:B------:R-:W-:Y:S02]  /*0450*/  MOV R4, R13 ;  /* 0x0000000d00047202 */ /* 0x000fe40000000f00 */
[----:B----4-:R-:W-:-:S03]  /*0460*/  MOV R5, R12 ;  /* 0x0000000c00057202 */ /* 0x010fc60000000f00 */
[----:B------:R-:W1:Y:S02]  /*0470*/  F2I.FTZ.U32.TRUNC.NTZ R9, R9 ;  /* 0x0000000900097305 */ /* 0x000e64000021f000 */
[----:B-1----:R-:W-:-:S04]  /*0480*/  IMAD.MOV R11, RZ, RZ, -R9 ;  /* 0x000000ffff0b7224 */ /* 0x002fc800078e0a09 */
[----:B------:R-:W-:-:S04]  /*0490*/  IMAD R11, R11, R6, RZ ;  /* 0x000000060b0b7224 */ /* 0x000fc800078e02ff */
[----:B------:R-:W-:Y:S01]  /*04a0*/  IMAD.HI.U32 R8, R9, R11, R8 ;  /* 0x0000000b09087227 */ /* 0x000fe200078e0008 */
[----:B------:R-:W-:-:S03]  /*04b0*/  LOP3.LUT R9, RZ, R7, RZ, 0x33, !PT ;  /* 0x00000007ff097212 */ /* 0x000fc600078e33ff */
[----:B------:R-:W-:-:S07]  /*04c0*/  IMAD R11, R3, UR8, RZ ;  /* 0x00000008030b7c24 */ /* 0x000fce000f8e02ff */
.L_x_9:
[----:B0-----:R-:W-:-:S04]  /*04d0*/  LEA R12, P0, R2, UR4, 0x2 ;  /* 0x00000004020c7c11 */ /* 0x001fc8000f8010ff */
[----:B------:R-:W-:-:S06]  /*04e0*/  LEA.HI.X R13, R2, UR5, R15, 0x2, P0 ;  /* 0x00000005020d7c11 */ /* 0x000fcc00080f140f */
[----:B------:R-:W2:Y:S01]  /*04f0*/  LDG.E.CONSTANT R13, desc[UR6][R12.64] ;  /* 0x000000060c0d7981 */ /* 0x000ea2000c1e9900 */
[----:B------:R-:W-:Y:S02]  /*0500*/  IMAD.IADD R2, R11, 0x1, R2 ;  /* 0x000000010b027824 */ /* 0x000fe400078e0202 */
[----:B------:R-:W-:Y:S01]  /*0510*/  IMAD.MOV.U32 R17, RZ, RZ, 0x1 ;  /* 0x00000001ff117424 */ /* 0x000fe200078e00ff */
[C---:B--2---:R-:W-:Y:S02]  /*0520*/  ISETP.GE.AND P2, PT, R13.reuse, UR10, PT ;  /* 0x0000000a0d007c0c */ /* 0x044fe4000bf46270 */
[C---:B------:R-:W-:Y:S02]  /*0530*/  ISETP.GE.AND P0, PT, R13.reuse, RZ, PT ;  /* 0x000000ff0d00720c */ /* 0x040fe40003f06270 */
[----:B------:R-:W-:-:S04]  /*0540*/  SEL R7, R13, R10, !P2 ;  /* 0x0000000a0d077207 */ /* 0x000fc80005000000 */
[----:B------:R-:W-:Y:S01]  /*0550*/  SEL R16, R7, RZ, P0 ;  /* 0x000000ff07107207 */ /* 0x000fe20000000000 */
[----:B------:R-:W-:-:S03]  /*0560*/  IMAD.U32 R7, RZ, RZ, UR11 ;  /* 0x0000000bff077e24 */ /* 0x000fc6000f8e00ff */
[----:B------:R-:W-:Y:S02]  /*0570*/  IABS R15, R16 ;  /* 0x00000010000f7213 */ /* 0x000fe40000000000 */
[----:B------:R-:W-:-:S03]  /*0580*/  IABS R18, R7 ;  /* 0x0000000700127213 */ /* 0x000fc60000000000 */
[----:B------:R-:W-:-:S04]  /*0590*/  IMAD.HI.U32 R14, R8, R15, RZ ;  /* 0x0000000f080e7227 */ /* 0x000fc800078e00ff */
[----:B------:R-:W-:-:S04]  /*05a0*/  IMAD.MOV R12, RZ, RZ, -R14 ;  /* 0x000000ffff0c7224 */ /* 0x000fc800078e0a0e */
[----:B------:R-:W-:Y:S01]  /*05b0*/  IMAD R13, R18, R12, R15 ;  /* 0x0000000c120d7224 */ /* 0x000fe200078e020f */
[----:B------:R-:W-:-:S04]  /*05c0*/  LOP3.LUT R12, R16, R7, RZ, 0x3c, !PT ;  /* 0x00000007100c7212 */ /* 0x000fc800078e3cff */
[----:B------:R-:W-:Y:S02]  /*05d0*/  ISETP.GT.U32.AND P2, PT, R6, R13, PT ;  /* 0x0000000d0600720c */ /* 0x000fe40003f44070 */
[----:B------:R-:W-:-:S11]  /*05e0*/  ISETP.GE.AND P3, PT, R12, RZ, PT ;  /* 0x000000ff0c00720c */ /* 0x000fd60003f66270 */
[----:B------:R-:W-:Y:S02]  /*05f0*/  @!P2 IMAD.IADD R13, R13, 0x1, -R18 ;  /* 0x000000010d0da824 */ /* 0x000fe400078e0a12 */
[----:B------:R-:W-:-:S03]  /*0600*/  @!P2 VIADD R14, R14, 0x1 ;  /* 0x000000010e0ea836 */ /* 0x000fc60000000000 */
[----:B------:R-:W-:-:S13]  /*0610*/  ISETP.GE.U32.AND P0, PT, R13, R6, PT ;  /* 0x000000060d00720c */ /* 0x000fda0003f06070 */
[----:B------:R-:W-:-:S04]  /*0620*/  @P0 VIADD R14, R14, 0x1 ;  /* 0x000000010e0e0836 */ /* 0x000fc80000000000 */
[----:B------:R-:W-:-:S05]  /*0630*/  @!P3 IMAD.MOV R14, RZ, RZ, -R14 ;  /* 0x000000ffff0eb224 */ /* 0x000fca00078e0a0e */
[----:B------:R-:W-:-:S05]  /*0640*/  SEL R13, R9, R14, !P1 ;  /* 0x0000000e090d7207 */ /* 0x000fca0004800000 */
[----:B------:R-:W-:Y:S01]  /*0650*/  IMAD.MOV R14, RZ, RZ, -R13 ;  /* 0x000000ffff0e7224 */ /* 0x000fe200078e0a0d */
[----:B------:R-:W-:Y:S02]  /*0660*/  PRMT R12, R13, 0x654, R4 ;  /* 0x000006540d0c7816 */ /* 0x000fe40000000004 */
[----:B------:R-:W-:Y:S01]  /*0670*/  MOV R13, R5 ;  /* 0x00000005000d7202 */ /* 0x000fe20000000f00 */
[----:B------:R-:W-:Y:S01]  /*0680*/  IMAD R15, R7, R14, R16 ;  /* 0x0000000e070f7224 */ /* 0x000fe200078e0210 */
[----:B------:R-:W-:-:S03]  /*0690*/  ISETP.GE.U32.AND P0, PT, R2, UR12, PT ;  /* 0x0000000c02007c0c */ /* 0x000fc6000bf06070 */
[----:B------:R-:W-:Y:S01]  /*06a0*/  IMAD.WIDE R12, R15, 0x4, R12 ;  /* 0x000000040f0c7825 */ /* 0x000fe200078e020c */
[----:B------:R-:W-:-:S04]  /*06b0*/  SHF.R.S32.HI R15, RZ, 0x1f, R2 ;  /* 0x0000001fff0f7819 */ /* 0x000fc80000011402 */
[----:B------:R-:W-:Y:S01]  /*06c0*/  ISETP.GE.U32.AND.EX P0, PT, R15, UR13, PT, P0 ;  /* 0x0000000d0f007c0c */ /* 0x000fe2000bf06100 */
[----:B------:R1:W-:-:S12]  /*06d0*/  ATOM.E.ADD.STRONG.GPU PT, RZ, desc[UR6][R12.64], R17 ;  /* 0x800000110cff798a */ /* 0x0003d800081ef106 */
[----:B-1----:R-:W-:Y:S05]  /*06e0*/  @!P0 BRA `(.L_x_9) ;  /* 0xfffffffc00788947 */ /* 0x002fea000383ffff */
.L_x_8:
[----:B0-----:R-:W-:Y:S05]  /*06f0*/  BSYNC.RECONVERGENT B0 ;  /* 0x0000000000007941 */ /* 0x001fea0003800200 */
.L_x_7:
[----:B------:R-:W0:Y:S01]  /*0700*/  LDCU UR4, c[0x0][0x36c] ;  /* 0x00006d80ff0477ac */ /* 0x000e220008000800 */
[----:B------:R-:W-:Y:S01]  /*0710*/  ISETP.GE.AND P0, PT, R0, R7, PT ;  /* 0x000000070000720c */ /* 0x000fe20003f06270 */
[----:B0-----:R-:W-:-:S09]  /*0720*/  UISETP.EQ.U32.AND UP0, UPT, UR4, 0x1, UPT ;  /* 0x000000010400788c */ /* 0x001fd2000bf02070 */
[----:B------:R-:W-:Y:S05]  /*0730*/  BRA.U !UP0, `(.L_x_10) ;  /* 0x0000000108147547 */ /* 0x000fea000b800000 */
[----:B------:R-:W-:Y:S06]  /*0740*/  MEMBAR.ALL.GPU ;  /* 0x0000000000007992 */ /* 0x000fec000000a000 */
[----:B------:R-:W-:-:S00]  /*0750*/  ERRBAR ;  /* 0x00000000000079ab */ /* 0x000fc00000000000 */
[----:B------:R-:W-:Y:S08]  /*0760*/  CGAERRBAR ;  /* 0x00000000000075ab */ /* 0x000ff00000000000 */
[----:B------:R-:W-:Y:S01]  /*0770*/  UCGABAR_ARV ;  /* 0x00000000000079c7 */ /* 0x000fe20008000000 */
[----:B------:R-:W-:Y:S05]  /*0780*/  BRA `(.L_x_11) ;  /* 0x0000000000047947 */ /* 0x000fea0003800000 */
.L_x_10:
[----:B------:R-:W-:Y:S01]  /*0790*/  NOP ;  /* 0x0000000000007918 */ /* 0x000fe20000000000 */
.L_x_11:
[----:B------:R-:W-:Y:S05]  /*07a0*/  BRA.U !UP0, `(.L_x_12) ;  /* 0x00000001080c7547 */ /* 0x000fea000b800000 */
[----:B------:R-:W-:Y:S01]  /*07b0*/  UCGABAR_WAIT ;  /* 0x0000000000007dc7 */ /* 0x000fe20008000000 */
[----:B------:R-:W-:Y:S01]  /*07c0*/  CCTL.IVALL ;  /* 0x00000000ff00798f */ /* 0x000fe20002000000 */
[----:B------:R-:W-:Y:S05]  /*07d0*/  BRA `(.L_x_13) ;  /* 0x0000000000047947 */ /* 0x000fea0003800000 */
.L_x_12:
[----:B------:R-:W-:Y:S06]  /*07e0*/  BAR.SYNC.DEFER_BLOCKING 0x0 ;  /* 0x0000000000007b1d */ /* 0x000fec0000010000 */
.L_x_13:
[----:B------:R-:W-:Y:S05]  /*07f0*/  @P0 EXIT ;  /* 0x000000000000094d */ /* 0x000fea0003800000 */
[----:B------:R-:W0:Y:S01]  /*0800*/  S2UR UR5, SR_CgaCtaId ;  /* 0x00000000000579c3 */ /* 0x000e220000008800 */
[----:B------:R-:W-:-:S07]  /*0810*/  UMOV UR4, 0x400 ;  /* 0x0000040000047882 */ /* 0x000fce0000000000 */
[----:B------:R-:W1:Y:S01]  /*0820*/  LDC.64 R8, c[0x0][0x380] ;  /* 0x0000e000ff087b82 */ /* 0x000e620000000a00 */
[----:B0-----:R-:W-:-:S12]  /*0830*/  ULEA UR4, UR5, UR4, 0x18 ;  /* 0x0000000405047291 */ /* 0x001fd8000f8ec0ff */
.L_x_14:
[C---:B------:R-:W-:Y:S01]  /*0840*/  LEA R2, R0.reuse, UR4, 0x2 ;  /* 0x0000000400027c11 */ /* 0x040fe2000f8e10ff */
[----:B01----:R-:W-:-:S04]  /*0850*/  IMAD.WIDE R4, R0, 0x4, R8 ;  /* 0x0000000400047825 */ /* 0x003fc800078e0208 */
[----:B------:R-:W0:Y:S01]  /*0860*/  LDS R11, [R2] ;  /* 0x00000000020b7984 */ /* 0x000e220000000800 */
[----:B------:R-:W-:-:S05]  /*0870*/  IMAD.IADD R0, R3, 0x1, R0 ;  /* 0x0000000103007824 */ /* 0x000fca00078e0200 */
[----:B------:R-:W-:Y:S01]  /*0880*/  ISETP.GE.AND P0, PT, R0, R7, PT ;  /* 0x000000070000720c */ /* 0x000fe20003f06270 */
[----:B0-----:R0:W-:-:S12]  /*0890*/  REDG.E.ADD.STRONG.GPU desc[UR6][R4.64], R11 ;  /* 0x0000000b0400798e */ /* 0x0011d8000c12e106 */
[----:B------:R-:W-:Y:S05]  /*08a0*/  @!P0 BRA `(.L_x_14) ;  /* 0xfffffffc00e48947 */ /* 0x000fea000383ffff */
[----:B------:R-:W-:Y:S05]  /*08b0*/  EXIT ;  /* 0x000000000000794d */ /* 0x000fea0003800000 */
.L_x_15:
[----:B------:R-:W-:-:S00]  /*08c0*/  BRA `(.L_x_15) ;  /* 0xfffffffc00fc7947 */ /* 0x000fc0000383ffff */
[----:B------:R-:W-:-:S00]  /*08d0*/  NOP ;  /* 0x0000000000007918 */ /* 0x000fc00000000000 */
        /* <DEDUP_REMOVED lines=10> */
.L_x_16:


//--------------------- .nv.shared._Z18clusterHist_kernelPiiiPKim --------------------------
	.section	.nv.shared._Z18clusterHist_kernelPiiiPKim,"aw",@nobits
	.sectionflags	@""
	.align	16
	.zero		1024


//--------------------- .nv.shared.reserved.0     --------------------------
	.section	.nv.shared.reserved.0,"aw",@nobits
	.weak		__nv_reservedSMEM_offset_0_alias
	.size		__nv_reservedSMEM_offset_0_alias, 0, 64
	.other		__nv_reservedSMEM_offset_0_alias,@"STO_CUDA_RESERVED_SHARED STV_DEFAULT"
__nv_reservedSMEM_offset_0_alias:
	.zero		0
	.zero		64


//--------------------- .nv.constant0._Z18clusterHist_kernelPiiiPKim --------------------------
	.section	.nv.constant0._Z18clusterHist_kernelPiiiPKim,"a",@progbits
	.sectionflags	@""
	.align	4
.nv.constant0._Z18clusterHist_kernelPiiiPKim:
	.zero		928


//--------------------- SYMBOLS --------------------------

	.type		.nv.reservedSmem.offset0,@object
	.size		.nv.reservedSmem.offset0,0x4
	.type		.nv.reservedSmem.cap,@object
	.size		.nv.reservedSmem.cap,0x4
